	.headerflags	@"EF_CUDA_TEXMODE_UNIFIED EF_CUDA_64BIT_ADDRESS EF_CUDA_ACCELERATORS EF_CUDA_SM90 EF_CUDA_VIRTUAL_SM(EF_CUDA_SM90)"
	.elftype	@"ET_EXEC"


//--------------------- .nv.info                  --------------------------
	.section	.nv.info,"",@"SHT_CUDA_INFO"
	.align	4


	//----- nvinfo : EIATTR_REGCOUNT
	.align		4
        /*0000*/ 	.byte	0x04, 0x2f
        /*0002*/ 	.short	(.L_1 - .L_0)
	.align		4
.L_0:
        /*0004*/ 	.word	index@(triton_poi_fused_cat_3)
        /*0008*/ 	.word	0x0000000e


	//----- nvinfo : EIATTR_MIN_STACK_SIZE
	.align		4
.L_1:
        /*000c*/ 	.byte	0x04, 0x12
        /*000e*/ 	.short	(.L_3 - .L_2)
	.align		4
.L_2:
        /*0010*/ 	.word	index@(triton_poi_fused_cat_3)
        /*0014*/ 	.word	0x00000000


	//----- nvinfo : EIATTR_FRAME_SIZE
	.align		4
.L_3:
        /*0018*/ 	.byte	0x04, 0x11
        /*001a*/ 	.short	(.L_5 - .L_4)
	.align		4
.L_4:
        /*001c*/ 	.word	index@(triton_poi_fused_cat_3)
        /*0020*/ 	.word	0x00000000


	//----- nvinfo : EIATTR_MIN_STACK_SIZE
	.align		4
.L_5:
        /*0024*/ 	.byte	0x04, 0x12
        /*0026*/ 	.short	(.L_7 - .L_6)
	.align		4
.L_6:
        /*0028*/ 	.word	index@(triton_poi_fused_cat_3)
        /*002c*/ 	.word	0x00000000
.L_7:


//--------------------- .nv.info.triton_poi_fused_cat_3 --------------------------
	.section	.nv.info.triton_poi_fused_cat_3,"",@"SHT_CUDA_INFO"
	.sectionflags	@""
	.align	4


	//----- nvinfo : EIATTR_CUDA_API_VERSION
	.align		4
        /*0000*/ 	.byte	0x04, 0x37
        /*0002*/ 	.short	(.L_9 - .L_8)
.L_8:
        /*0004*/ 	.word	0x0000007c


	//----- nvinfo : EIATTR_KPARAM_INFO
	.align		4
.L_9:
        /*0008*/ 	.byte	0x04, 0x17
        /*000a*/ 	.short	(.L_11 - .L_10)
.L_10:
        /*000c*/ 	.word	0x00000000
        /*0010*/ 	.short	0x0003
        /*0012*/ 	.short	0x0018
        /*0014*/ 	.byte	0x00, 0xf0, 0x11, 0x00


	//----- nvinfo : EIATTR_KPARAM_INFO
	.align		4
.L_11:
        /*0018*/ 	.byte	0x04, 0x17
        /*001a*/ 	.short	(.L_13 - .L_12)
.L_12:
        /*001c*/ 	.word	0x00000000
        /*0020*/ 	.short	0x0002
        /*0022*/ 	.short	0x0010
        /*0024*/ 	.byte	0x00, 0xf4, 0x21, 0x00


	//----- nvinfo : EIATTR_KPARAM_INFO
	.align		4
.L_13:
        /*0028*/ 	.byte	0x04, 0x17
        /*002a*/ 	.short	(.L_15 - .L_14)
.L_14:
        /*002c*/ 	.word	0x00000000
        /*0030*/ 	.short	0x0001
        /*0032*/ 	.short	0x0008
        /*0034*/ 	.byte	0x00, 0xf4, 0x21, 0x00


	//----- nvinfo : EIATTR_KPARAM_INFO
	.align		4
.L_15:
        /*0038*/ 	.byte	0x04, 0x17
        /*003a*/ 	.short	(.L_17 - .L_16)
.L_16:
        /*003c*/ 	.word	0x00000000
        /*0040*/ 	.short	0x0000
        /*0042*/ 	.short	0x0000
        /*0044*/ 	.byte	0x00, 0xf4, 0x21, 0x00


	//----- nvinfo : EIATTR_SPARSE_MMA_MASK
	.align		4
.L_17:
        /*0048*/ 	.byte	0x03, 0x50
        /*004a*/ 	.short	0x0000


	//----- nvinfo : EIATTR_MAXREG_COUNT
	.align		4
        /*004c*/ 	.byte	0x03, 0x1b
        /*004e*/ 	.short	0x00ff


	//----- nvinfo : EIATTR_EXIT_INSTR_OFFSETS
	.align		4
        /*0050*/ 	.byte	0x04, 0x1c
        /*0052*/ 	.short	(.L_19 - .L_18)


	//   ....[0]....
.L_18:
        /*0054*/ 	.word	0x000002a0


	//   ....[1]....
        /*0058*/ 	.word	0x000002c0


	//----- nvinfo : EIATTR_REQNTID
	.align		4
.L_19:
        /*005c*/ 	.byte	0x04, 0x10
        /*005e*/ 	.short	(.L_21 - .L_20)
.L_20:
        /*0060*/ 	.word	0x00000080
        /*0064*/ 	.word	0x00000001
        /*0068*/ 	.word	0x00000001


	//----- nvinfo : EIATTR_CBANK_PARAM_SIZE
	.align		4
.L_21:
        /*006c*/ 	.byte	0x03, 0x19
        /*006e*/ 	.short	0x001c


	//----- nvinfo : EIATTR_PARAM_CBANK
	.align		4
        /*0070*/ 	.byte	0x04, 0x0a
        /*0072*/ 	.short	(.L_23 - .L_22)
	.align		4
.L_22:
        /*0074*/ 	.word	index@(.nv.constant0.triton_poi_fused_cat_3)
        /*0078*/ 	.short	0x0210
        /*007a*/ 	.short	0x001c


	//----- nvinfo : EIATTR_SW_WAR
	.align		4
.L_23:
        /*007c*/ 	.byte	0x04, 0x36
        /*007e*/ 	.short	(.L_25 - .L_24)
.L_24:
        /*0080*/ 	.word	0x00000008
.L_25:


//--------------------- .nv.callgraph             --------------------------
	.section	.nv.callgraph,"",@"SHT_CUDA_CALLGRAPH"
	.align	4
	.sectionentsize	8
	.align		4
        /*0000*/ 	.word	0x00000000
	.align		4
        /*0004*/ 	.word	0xffffffff
	.align		4
        /*0008*/ 	.word	0x00000000
	.align		4
        /*000c*/ 	.word	0xfffffffe
	.align		4
        /*0010*/ 	.word	0x00000000
	.align		4
        /*0014*/ 	.word	0xfffffffd
	.align		4
        /*0018*/ 	.word	0x00000000
	.align		4
        /*001c*/ 	.word	0xfffffffc


//--------------------- .text.triton_poi_fused_cat_3 --------------------------
	.section	.text.triton_poi_fused_cat_3,"ax",@progbits
	.align	128
        .global         triton_poi_fused_cat_3
        .type           triton_poi_fused_cat_3,@function
        .size           triton_poi_fused_cat_3,(.L_x_1 - triton_poi_fused_cat_3)
        .other          triton_poi_fused_cat_3,@"STO_CUDA_ENTRY STV_DEFAULT"
triton_poi_fused_cat_3:
.text.triton_poi_fused_cat_3:
[----:B------:R-:W0:Y:S02]  /*0000*/  LDC R1, c[0x0][0x28] ;  /* 0x00000a00ff017b82 */ /* 0x000e240000000800 */
[----:B------:R-:W1:Y:S01]  /*0010*/  S2R R0, SR_TID.X ;  /* 0x0000000000007919 */ /* 0x000e620000002100 */
[----:B------:R-:W-:Y:S01]  /*0020*/  ULDC.64 UR4, c[0x0][0x218] ;  /* 0x0000860000047ab9 */ /* 0x000fe20000000a00 */
[----:B------:R-:W-:Y:S01]  /*0030*/  IMAD.MOV.U32 R10, RZ, RZ, RZ ;  /* 0x000000ffff0a7224 */ /* 0x000fe200078e00ff */
[----:B------:R-:W2:Y:S01]  /*0040*/  S2R R3, SR_CTAID.X ;  /* 0x0000000000037919 */ /* 0x000ea20000002500 */
[----:B-1----:R-:W-:-:S05]  /*0050*/  LOP3.LUT R0, R0, 0x7f, RZ, 0xc0, !PT ;  /* 0x0000007f00007812 */ /* 0x002fca00078ec0ff */
[----:B--2---:R-:W-:Y:S02]  /*0060*/  IMAD R0, R3, 0x80, R0 ;  /* 0x0000008003007824 */ /* 0x004fe400078e0200 */
[----:B------:R-:W1:Y:S03]  /*0070*/  LDC.64 R2, c[0x0][0x210] ;  /* 0x00008400ff027b82 */ /* 0x000e660000000a00 */
[----:B------:R-:W-:Y:S02]  /*0080*/  SHF.R.S32.HI R5, RZ, 0x1f, R0 ;  /* 0x0000001fff057819 */ /* 0x000fe40000011400 */
[----:B------:R-:W-:Y:S02]  /*0090*/  ISETP.GE.AND P0, PT, R0, 0x200, PT ;  /* 0x000002000000780c */ /* 0x000fe40003f06270 */
[CC--:B------:R-:W-:Y:S02]  /*00a0*/  LEA.HI R4, R5.reuse, R0.reuse, RZ, 0x4 ;  /* 0x0000000005047211 */ /* 0x0c0fe400078f20ff */
[----:B------:R-:W-:-:S02]  /*00b0*/  LEA.HI R8, R5, R0, RZ, 0x7 ;  /* 0x0000000005087211 */ /* 0x000fc400078f38ff */
[----:B------:R-:W-:Y:S02]  /*00c0*/  SHF.R.S32.HI R6, RZ, 0x4, R4 ;  /* 0x00000004ff067819 */ /* 0x000fe40000011404 */
[----:B------:R-:W-:Y:S02]  /*00d0*/  LOP3.LUT R5, R4, 0xfffffff0, RZ, 0xc0, !PT ;  /* 0xfffffff004057812 */ /* 0x000fe400078ec0ff */
[----:B------:R-:W-:Y:S02]  /*00e0*/  LEA.HI R7, R6, R6, RZ, 0x3 ;  /* 0x0000000606077211 */ /* 0x000fe400078f18ff */
[----:B------:R-:W-:Y:S01]  /*00f0*/  SHF.R.S32.HI R9, RZ, 0x7, R8 ;  /* 0x00000007ff097819 */ /* 0x000fe20000011408 */
[----:B------:R-:W-:Y:S01]  /*0100*/  IMAD.IADD R5, R0, 0x1, -R5 ;  /* 0x0000000100057824 */ /* 0x000fe200078e0a05 */
[----:B------:R-:W-:Y:S02]  /*0110*/  LOP3.LUT R7, R7, 0xfffffff8, RZ, 0xc0, !PT ;  /* 0xfffffff807077812 */ /* 0x000fe400078ec0ff */
[----:B------:R-:W-:Y:S01]  /*0120*/  LOP3.LUT R11, R8, 0xffffff80, RZ, 0xc0, !PT ;  /* 0xffffff80080b7812 */ /* 0x000fe200078ec0ff */
[----:B------:R-:W-:Y:S01]  /*0130*/  IMAD.SHL.U32 R4, R9, 0x40, RZ ;  /* 0x0000004009047824 */ /* 0x000fe200078e00ff */
[----:B------:R-:W-:Y:S01]  /*0140*/  SHF.R.S32.HI R8, RZ, 0x1f, R5 ;  /* 0x0000001fff087819 */ /* 0x000fe20000011405 */
[----:B------:R-:W-:-:S03]  /*0150*/  IMAD.IADD R7, R6, 0x1, -R7 ;  /* 0x0000000106077824 */ /* 0x000fc600078e0a07 */
[--C-:B------:R-:W-:Y:S01]  /*0160*/  SHF.R.S32.HI R9, RZ, 0x1f, R4.reuse ;  /* 0x0000001fff097819 */ /* 0x100fe20000011404 */
[C---:B------:R-:W-:Y:S01]  /*0170*/  IMAD.SHL.U32 R6, R7.reuse, 0x10, RZ ;  /* 0x0000001007067824 */ /* 0x040fe200078e00ff */
[C---:B------:R-:W-:Y:S02]  /*0180*/  ISETP.GE.AND P2, PT, R7.reuse, 0x4, PT ;  /* 0x000000040700780c */ /* 0x040fe40003f46270 */
[----:B------:R-:W-:Y:S02]  /*0190*/  ISETP.GT.AND P1, PT, R7, 0x3, !P0 ;  /* 0x000000030700780c */ /* 0x000fe40004724270 */
[----:B------:R-:W-:Y:S02]  /*01a0*/  IADD3 R5, P4, P5, R6, R5, R4 ;  /* 0x0000000506057210 */ /* 0x000fe40007d9e004 */
[----:B------:R-:W-:Y:S02]  /*01b0*/  ISETP.LT.AND P3, PT, R0, 0x200, !P2 ;  /* 0x000002000000780c */ /* 0x000fe40005761270 */
[----:B------:R-:W-:-:S02]  /*01c0*/  SHF.R.S32.HI R6, RZ, 0x1f, R6 ;  /* 0x0000001fff067819 */ /* 0x000fc40000011406 */
[----:B------:R-:W-:Y:S02]  /*01d0*/  IADD3 R11, R4, R0, -R11 ;  /* 0x00000000040b7210 */ /* 0x000fe40007ffe80b */
[----:B------:R-:W-:Y:S01]  /*01e0*/  IADD3.X R4, R6, R8, R9, P4, P5 ;  /* 0x0000000806047210 */ /* 0x000fe200027ea409 */
[----:B------:R-:W-:Y:S01]  /*01f0*/  IMAD.MOV.U32 R8, RZ, RZ, RZ ;  /* 0x000000ffff087224 */ /* 0x000fe200078e00ff */
[----:B------:R-:W-:Y:S01]  /*0200*/  LEA R6, P4, R5, UR4, 0x2 ;  /* 0x0000000405067c11 */ /* 0x000fe2000f8810ff */
[----:B-1----:R-:W-:-:S03]  /*0210*/  IMAD.WIDE R2, R11, 0x4, R2 ;  /* 0x000000040b027825 */ /* 0x002fc600078e0202 */
[----:B------:R-:W-:Y:S01]  /*0220*/  LEA.HI.X R7, R5, UR5, R4, 0x2, P4 ;  /* 0x0000000505077c11 */ /* 0x000fe2000a0f1404 */
[----:B------:R-:W-:Y:S01]  /*0230*/  ULDC.64 UR4, c[0x0][0x208] ;  /* 0x0000820000047ab9 */ /* 0x000fe20000000a00 */
[----:B------:R-:W1:Y:S01]  /*0240*/  LDC.64 R4, c[0x0][0x220] ;  /* 0x00008800ff047b82 */ /* 0x000e620000000a00 */
[----:B------:R-:W2:Y:S04]  /*0250*/  @P3 LDG.E R8, desc[UR4][R2.64] ;  /* 0x0000000402083981 */ /* 0x000ea8000c1e1900 */
[----:B------:R-:W3:Y:S01]  /*0260*/  @P1 LDG.E R10, desc[UR4][R6.64+-0x100] ;  /* 0xffff0004060a1981 */ /* 0x000ee2000c1e1900 */
[----:B-1----:R-:W-:Y:S01]  /*0270*/  IMAD.WIDE R4, R0, 0x4, R4 ;  /* 0x0000000400047825 */ /* 0x002fe200078e0204 */
[----:B--2---:R-:W-:Y:S02]  /*0280*/  SEL R9, R8, RZ, P3 ;  /* 0x000000ff08097207 */ /* 0x004fe40001800000 */
[----:B---3--:R-:W-:Y:S01]  /*0290*/  @P2 SEL R9, R10, RZ, P1 ;  /* 0x000000ff0a092207 */ /* 0x008fe20000800000 */
[----:B------:R-:W-:Y:S06]  /*02a0*/  @P0 EXIT ;  /* 0x000000000000094d */ /* 0x000fec0003800000 */
[----:B------:R-:W-:Y:S01]  /*02b0*/  STG.E desc[UR4][R4.64], R9 ;  /* 0x0000000904007986 */ /* 0x000fe2000c101904 */
[----:B------:R-:W-:Y:S05]  /*02c0*/  EXIT ;  /* 0x000000000000794d */ /* 0x000fea0003800000 */
.L_x_0:
[----:B------:R-:W-:-:S00]  /*02d0*/  BRA `(.L_x_0) ;  /* 0xfffffffc00fc7947 */ /* 0x000fc0000383ffff */
[----:B------:R-:W-:-:S00]  /*02e0*/  NOP ;  /* 0x0000000000007918 */ /* 0x000fc00000000000 */
        /* <DEDUP_REMOVED lines=9> */
.L_x_1:


//--------------------- .nv.constant0.triton_poi_fused_cat_3 --------------------------
	.section	.nv.constant0.triton_poi_fused_cat_3,"a",@progbits
	.sectionflags	@""
	.align	4
.nv.constant0.triton_poi_fused_cat_3:
	.zero		556
